//
// Generated by NVIDIA NVVM Compiler
//
// Compiler Build ID: CL-36424714
// Cuda compilation tools, release 13.0, V13.0.88
// Based on NVVM 20.0.0
//

.version 9.0
.target sm_100
.address_size 64

	// .globl	_Z26sharedMemAccessWithStride1v

.visible .entry _Z26sharedMemAccessWithStride1v()
{


	ret;

}
	// .globl	_Z21sharedMemReadSameWordv
.visible .entry _Z21sharedMemReadSameWordv()
{


	ret;

}


// ===== COMPILED SASS (sm_100) =====

	.target	sm_100

	.elftype	@"ET_EXEC"


//--------------------- .note.nv.tkinfo           --------------------------
	.section	.note.nv.tkinfo,"",@"SHT_NOTE"
	.sectionflags	@"SHF_NOTE_NV_TKINFO"
	.tkinfo
        /*0018*/ 	.word	0x00000002
        /*0030*/ 	.string	""
        /*0030*/ 	.string	"ptxas"
        /*0030*/ 	.string	"Cuda compilation tools, release 13.0, V13.0.88"
        /*0030*/ 	.string	"Build cuda_13.0.r13.0/compiler.36424714_0"
        /*0030*/ 	.string	"-arch sm_100 -m 64 "



//--------------------- .note.nv.cuinfo           --------------------------
	.section	.note.nv.cuinfo,"",@"SHT_NOTE"
	.sectionflags	@"SHF_NOTE_NV_CUINFO"
        /*0018*/ 	.short	0x0002
        /*001a*/ 	.short	0x0064
        /*001c*/ 	.short	0x0082
	.zero		2


//--------------------- .nv.info                  --------------------------
	.section	.nv.info,"",@"SHT_CUDA_INFO"
	.align	4


	//----- nvinfo : EIATTR_REGCOUNT
	.align		4
        /*0000*/ 	.byte	0x04, 0x2f
        /*0002*/ 	.short	(.L_1 - .L_0)
	.align		4
.L_0:
        /*0004*/ 	.word	index@(_Z26sharedMemAccessWithStride1v)
        /*0008*/ 	.word	0x00000004


	//----- nvinfo : EIATTR_FRAME_SIZE
	.align		4
.L_1:
        /*000c*/ 	.byte	0x04, 0x11
        /*000e*/ 	.short	(.L_3 - .L_2)
	.align		4
.L_2:
        /*0010*/ 	.word	index@(_Z26sharedMemAccessWithStride1v)
        /*0014*/ 	.word	0x00000000


	//----- nvinfo : EIATTR_REGCOUNT
	.align		4
.L_3:
        /*0018*/ 	.byte	0x04, 0x2f
        /*001a*/ 	.short	(.L_5 - .L_4)
	.align		4
.L_4:
        /*001c*/ 	.word	index@(_Z21sharedMemReadSameWordv)
        /*0020*/ 	.word	0x00000004


	//----- nvinfo : EIATTR_FRAME_SIZE
	.align		4
.L_5:
        /*0024*/ 	.byte	0x04, 0x11
        /*0026*/ 	.short	(.L_7 - .L_6)
	.align		4
.L_6:
        /*0028*/ 	.word	index@(_Z21sharedMemReadSameWordv)
        /*002c*/ 	.word	0x00000000


	//----- nvinfo : EIATTR_MIN_STACK_SIZE
	.align		4
.L_7:
        /*0030*/ 	.byte	0x04, 0x12
        /*0032*/ 	.short	(.L_9 - .L_8)
	.align		4
.L_8:
        /*0034*/ 	.word	index@(_Z21sharedMemReadSameWordv)
        /*0038*/ 	.word	0x00000000


	//----- nvinfo : EIATTR_MIN_STACK_SIZE
	.align		4
.L_9:
        /*003c*/ 	.byte	0x04, 0x12
        /*003e*/ 	.short	(.L_11 - .L_10)
	.align		4
.L_10:
        /*0040*/ 	.word	index@(_Z26sharedMemAccessWithStride1v)
        /*0044*/ 	.word	0x00000000
.L_11:


//--------------------- .nv.compat                --------------------------
	.section	.nv.compat,"",@"SHT_CUDA_COMPAT_INFO"
	.align	4
        /*0000*/ 	.byte	0x02, 0x09, 0x00, 0x00, 0x02, 0x02, 0x01, 0x00, 0x02, 0x05, 0x05, 0x00, 0x03, 0x07, 0x01, 0x01
        /*0010*/ 	.byte	0x02, 0x03, 0x00, 0x00, 0x02, 0x06, 0x01, 0x00, 0x04, 0x0b, 0x08, 0x00, 0x09, 0x00, 0x00, 0x00
        /*0020*/ 	.byte	0x00, 0x00, 0x00, 0x00


//--------------------- .nv.info._Z21sharedMemReadSameWordv --------------------------
	.section	.nv.info._Z21sharedMemReadSameWordv,"",@"SHT_CUDA_INFO"
	.sectionflags	@""
	.align	4


	//----- nvinfo : EIATTR_CUDA_API_VERSION
	.align		4
        /*0000*/ 	.byte	0x04, 0x37
        /*0002*/ 	.short	(.L_13 - .L_12)
.L_12:
        /*0004*/ 	.word	0x00000082


	//----- nvinfo : EIATTR_SPARSE_MMA_MASK
	.align		4
.L_13:
        /*0008*/ 	.byte	0x03, 0x50
        /*000a*/ 	.short	0x0000


	//----- nvinfo : EIATTR_MAXREG_COUNT
	.align		4
        /*000c*/ 	.byte	0x03, 0x1b
        /*000e*/ 	.short	0x00ff


	//----- nvinfo : EIATTR_MERCURY_ISA_VERSION
	.align		4
        /*0010*/ 	.byte	0x03, 0x5f
        /*0012*/ 	.short	0x0101


	//----- nvinfo : EIATTR_VRC_CTA_INIT_COUNT
	.align		4
        /*0014*/ 	.byte	0x02, 0x4a
	.zero		1
	.zero		1


	//----- nvinfo : EIATTR_EXIT_INSTR_OFFSETS
	.align		4
        /*0018*/ 	.byte	0x04, 0x1c
        /*001a*/ 	.short	(.L_15 - .L_14)


	//   ....[0]....
.L_14:
        /*001c*/ 	.word	0x00000010


	//----- nvinfo : EIATTR_SW_WAR
	.align		4
.L_15:
        /*0020*/ 	.byte	0x04, 0x36
        /*0022*/ 	.short	(.L_17 - .L_16)
.L_16:
        /*0024*/ 	.word	0x00000008
.L_17:


//--------------------- .nv.info._Z26sharedMemAccessWithStride1v --------------------------
	.section	.nv.info._Z26sharedMemAccessWithStride1v,"",@"SHT_CUDA_INFO"
	.sectionflags	@""
	.align	4


	//----- nvinfo : EIATTR_CUDA_API_VERSION
	.align		4
        /*0000*/ 	.byte	0x04, 0x37
        /*0002*/ 	.short	(.L_19 - .L_18)
.L_18:
        /*0004*/ 	.word	0x00000082


	//----- nvinfo : EIATTR_SPARSE_MMA_MASK
	.align		4
.L_19:
        /*0008*/ 	.byte	0x03, 0x50
        /*000a*/ 	.short	0x0000


	//----- nvinfo : EIATTR_MAXREG_COUNT
	.align		4
        /*000c*/ 	.byte	0x03, 0x1b
        /*000e*/ 	.short	0x00ff


	//----- nvinfo : EIATTR_MERCURY_ISA_VERSION
	.align		4
        /*0010*/ 	.byte	0x03, 0x5f
        /*0012*/ 	.short	0x0101


	//----- nvinfo : EIATTR_VRC_CTA_INIT_COUNT
	.align		4
        /*0014*/ 	.byte	0x02, 0x4a
	.zero		1
	.zero		1


	//----- nvinfo : EIATTR_EXIT_INSTR_OFFSETS
	.align		4
        /*0018*/ 	.byte	0x04, 0x1c
        /*001a*/ 	.short	(.L_21 - .L_20)


	//   ....[0]....
.L_20:
        /*001c*/ 	.word	0x00000010


	//----- nvinfo : EIATTR_SW_WAR
	.align		4
.L_21:
        /*0020*/ 	.byte	0x04, 0x36
        /*0022*/ 	.short	(.L_23 - .L_22)
.L_22:
        /*0024*/ 	.word	0x00000008
.L_23:


//--------------------- .nv.callgraph             --------------------------
	.section	.nv.callgraph,"",@"SHT_CUDA_CALLGRAPH"
	.align	4
	.sectionentsize	8
	.align		4
        /*0000*/ 	.word	0x00000000
	.align		4
        /*0004*/ 	.word	0xffffffff
	.align		4
        /*0008*/ 	.word	0x00000000
	.align		4
        /*000c*/ 	.word	0xfffffffe
	.align		4
        /*0010*/ 	.word	0x00000000
	.align		4
        /*0014*/ 	.word	0xfffffffd
	.align		4
        /*0018*/ 	.word	0x00000000
	.align		4
        /*001c*/ 	.word	0xfffffffc


//--------------------- .text._Z21sharedMemReadSameWordv --------------------------
	.section	.text._Z21sharedMemReadSameWordv,"ax",@progbits
	.align	128
        .global         _Z21sharedMemReadSameWordv
        .type           _Z21sharedMemReadSameWordv,@function
        .size           _Z21sharedMemReadSameWordv,(.L_x_2 - _Z21sharedMemReadSameWordv)
        .other          _Z21sharedMemReadSameWordv,@"STO_CUDA_ENTRY STV_DEFAULT"
_Z21sharedMemReadSameWordv:
.text._Z21sharedMemReadSameWordv:
[----:B------:R-:W-:Y:S01]  /*0000*/  LDC R1, c[0x0][0x37c] ;  /* 0x0000df00ff017b82 */ /* 0x000fe20000000800 */
[----:B------:R-:W-:Y:S05]  /*0010*/  EXIT ;  /* 0x000000000000794d */ /* 0x000fea0003800000 */
.L_x_0:
[----:B------:R-:W-:-:S00]  /*0020*/  BRA `(.L_x_0) ;  /* 0xfffffffc00fc7947 */ /* 0x000fc0000383ffff */
[----:B------:R-:W-:-:S00]  /*0030*/  NOP ;  /* 0x0000000000007918 */ /* 0x000fc00000000000 */
        /* <DEDUP_REMOVED lines=12> */
.L_x_2:


//--------------------- .text._Z26sharedMemAccessWithStride1v --------------------------
	.section	.text._Z26sharedMemAccessWithStride1v,"ax",@progbits
	.align	128
        .global         _Z26sharedMemAccessWithStride1v
        .type           _Z26sharedMemAccessWithStride1v,@function
        .size           _Z26sharedMemAccessWithStride1v,(.L_x_3 - _Z26sharedMemAccessWithStride1v)
        .other          _Z26sharedMemAccessWithStride1v,@"STO_CUDA_ENTRY STV_DEFAULT"
_Z26sharedMemAccessWithStride1v:
.text._Z26sharedMemAccessWithStride1v:
[----:B------:R-:W-:Y:S01]  /*0000*/  LDC R1, c[0x0][0x37c] ;  /* 0x0000df00ff017b82 */ /* 0x000fe20000000800 */
[----:B------:R-:W-:Y:S05]  /*0010*/  EXIT ;  /* 0x000000000000794d */ /* 0x000fea0003800000 */
.L_x_1:
        /* <DEDUP_REMOVED lines=14> */
.L_x_3:


//--------------------- .nv.shared.reserved.0     --------------------------
	.section	.nv.shared.reserved.0,"aw",@nobits
	.weak		__nv_reservedSMEM_offset_0_alias
	.size		__nv_reservedSMEM_offset_0_alias, 0, 64
	.other		__nv_reservedSMEM_offset_0_alias,@"STO_CUDA_RESERVED_SHARED STV_DEFAULT"
__nv_reservedSMEM_offset_0_alias:
	.zero		0
	.zero		64


//--------------------- .nv.constant0._Z21sharedMemReadSameWordv --------------------------
	.section	.nv.constant0._Z21sharedMemReadSameWordv,"a",@progbits
	.sectionflags	@""
	.align	4
.nv.constant0._Z21sharedMemReadSameWordv:
	.zero		896


//--------------------- .nv.constant0._Z26sharedMemAccessWithStride1v --------------------------
	.section	.nv.constant0._Z26sharedMemAccessWithStride1v,"a",@progbits
	.sectionflags	@""
	.align	4
.nv.constant0._Z26sharedMemAccessWithStride1v:
	.zero		896


//--------------------- SYMBOLS --------------------------

	.type		.nv.reservedSmem.offset0,@object
	.size		.nv.reservedSmem.offset0,0x4
